//
// Generated by NVIDIA NVVM Compiler
//
// Compiler Build ID: CL-36424714
// Cuda compilation tools, release 13.0, V13.0.88
// Based on NVVM 20.0.0
//

.version 9.0
.target sm_100
.address_size 64

	// .globl	_Z6matmulIfEvPKT_S2_PS0_i

.visible .entry _Z6matmulIfEvPKT_S2_PS0_i(
	.param .u64 .ptr .align 1 _Z6matmulIfEvPKT_S2_PS0_i_param_0,
	.param .u64 .ptr .align 1 _Z6matmulIfEvPKT_S2_PS0_i_param_1,
	.param .u64 .ptr .align 1 _Z6matmulIfEvPKT_S2_PS0_i_param_2,
	.param .u32 _Z6matmulIfEvPKT_S2_PS0_i_param_3
)
{
	.reg .pred 	%p<10>;
	.reg .b32 	%r<40>;
	.reg .b32 	%f<67>;
	.reg .b64 	%rd<67>;

	ld.param.u64 	%rd14, [_Z6matmulIfEvPKT_S2_PS0_i_param_0];
	ld.param.u64 	%rd15, [_Z6matmulIfEvPKT_S2_PS0_i_param_1];
	ld.param.u32 	%r18, [_Z6matmulIfEvPKT_S2_PS0_i_param_3];
	cvta.to.global.u64 	%rd1, %rd15;
	cvta.to.global.u64 	%rd2, %rd14;
	mov.u32 	%r19, %ctaid.y;
	mov.u32 	%r20, %ntid.y;
	mov.u32 	%r21, %tid.y;
	mad.lo.s32 	%r1, %r19, %r20, %r21;
	mov.u32 	%r22, %ctaid.x;
	mov.u32 	%r23, %ntid.x;
	mov.u32 	%r24, %tid.x;
	mad.lo.s32 	%r2, %r22, %r23, %r24;
	max.s32 	%r25, %r1, %r2;
	setp.ge.s32 	%p1, %r25, %r18;
	@%p1 bra 	$L__BB0_13;
	mul.lo.s32 	%r3, %r18, %r1;
	and.b32  	%r4, %r18, 7;
	setp.lt.u32 	%p2, %r18, 8;
	mov.f32 	%f66, 0f00000000;
	mov.b32 	%r38, 0;
	@%p2 bra 	$L__BB0_4;
	and.b32  	%r38, %r18, 2147483640;
	neg.s32 	%r36, %r38;
	mul.wide.s32 	%rd16, %r18, 4;
	add.s64 	%rd3, %rd1, %rd16;
	shl.b32 	%r7, %r18, 3;
	mul.wide.s32 	%rd17, %r18, 8;
	add.s64 	%rd4, %rd1, %rd17;
	mul.wide.s32 	%rd18, %r18, 12;
	add.s64 	%rd5, %rd1, %rd18;
	mul.wide.s32 	%rd19, %r18, 16;
	add.s64 	%rd6, %rd1, %rd19;
	mul.wide.s32 	%rd20, %r18, 20;
	add.s64 	%rd7, %rd1, %rd20;
	mul.wide.s32 	%rd21, %r18, 24;
	add.s64 	%rd8, %rd1, %rd21;
	mul.wide.s32 	%rd22, %r18, 28;
	add.s64 	%rd9, %rd1, %rd22;
	mul.wide.u32 	%rd23, %r3, 4;
	add.s64 	%rd24, %rd23, %rd2;
	add.s64 	%rd66, %rd24, 16;
	mov.f32 	%f66, 0f00000000;
	mov.u32 	%r35, %r2;
$L__BB0_3:
	.pragma "nounroll";
	mul.wide.s32 	%rd25, %r35, 4;
	add.s64 	%rd26, %rd3, %rd25;
	add.s64 	%rd27, %rd4, %rd25;
	add.s64 	%rd28, %rd5, %rd25;
	add.s64 	%rd29, %rd6, %rd25;
	add.s64 	%rd30, %rd7, %rd25;
	add.s64 	%rd31, %rd8, %rd25;
	add.s64 	%rd32, %rd9, %rd25;
	add.s64 	%rd33, %rd1, %rd25;
	ld.global.f32 	%f16, [%rd66+-16];
	ld.global.f32 	%f17, [%rd33];
	fma.rn.f32 	%f18, %f16, %f17, %f66;
	ld.global.f32 	%f19, [%rd66+-12];
	ld.global.f32 	%f20, [%rd26];
	fma.rn.f32 	%f21, %f19, %f20, %f18;
	ld.global.f32 	%f22, [%rd66+-8];
	ld.global.f32 	%f23, [%rd27];
	fma.rn.f32 	%f24, %f22, %f23, %f21;
	ld.global.f32 	%f25, [%rd66+-4];
	ld.global.f32 	%f26, [%rd28];
	fma.rn.f32 	%f27, %f25, %f26, %f24;
	ld.global.f32 	%f28, [%rd66];
	ld.global.f32 	%f29, [%rd29];
	fma.rn.f32 	%f30, %f28, %f29, %f27;
	ld.global.f32 	%f31, [%rd66+4];
	ld.global.f32 	%f32, [%rd30];
	fma.rn.f32 	%f33, %f31, %f32, %f30;
	ld.global.f32 	%f34, [%rd66+8];
	ld.global.f32 	%f35, [%rd31];
	fma.rn.f32 	%f36, %f34, %f35, %f33;
	ld.global.f32 	%f37, [%rd66+12];
	ld.global.f32 	%f38, [%rd32];
	fma.rn.f32 	%f66, %f37, %f38, %f36;
	add.s32 	%r36, %r36, 8;
	add.s32 	%r35, %r35, %r7;
	add.s64 	%rd66, %rd66, 32;
	setp.ne.s32 	%p3, %r36, 0;
	@%p3 bra 	$L__BB0_3;
$L__BB0_4:
	setp.eq.s32 	%p4, %r4, 0;
	@%p4 bra 	$L__BB0_12;
	and.b32  	%r13, %r18, 3;
	setp.lt.u32 	%p5, %r4, 4;
	@%p5 bra 	$L__BB0_7;
	add.s32 	%r27, %r38, %r3;
	mul.wide.u32 	%rd34, %r27, 4;
	add.s64 	%rd35, %rd2, %rd34;
	ld.global.f32 	%f40, [%rd35];
	mad.lo.s32 	%r28, %r38, %r18, %r2;
	mul.wide.s32 	%rd36, %r28, 4;
	add.s64 	%rd37, %rd1, %rd36;
	ld.global.f32 	%f41, [%rd37];
	fma.rn.f32 	%f42, %f40, %f41, %f66;
	cvt.u64.u32 	%rd38, %r3;
	cvt.u64.u32 	%rd39, %r38;
	add.s64 	%rd40, %rd39, %rd38;
	shl.b64 	%rd41, %rd40, 2;
	add.s64 	%rd42, %rd2, %rd41;
	ld.global.f32 	%f43, [%rd42+4];
	mul.wide.s32 	%rd43, %r18, 4;
	add.s64 	%rd44, %rd37, %rd43;
	ld.global.f32 	%f44, [%rd44];
	fma.rn.f32 	%f45, %f43, %f44, %f42;
	ld.global.f32 	%f46, [%rd42+8];
	add.s64 	%rd45, %rd44, %rd43;
	ld.global.f32 	%f47, [%rd45];
	fma.rn.f32 	%f48, %f46, %f47, %f45;
	ld.global.f32 	%f49, [%rd42+12];
	add.s64 	%rd46, %rd45, %rd43;
	ld.global.f32 	%f50, [%rd46];
	fma.rn.f32 	%f66, %f49, %f50, %f48;
	add.s32 	%r38, %r38, 4;
$L__BB0_7:
	setp.eq.s32 	%p6, %r13, 0;
	@%p6 bra 	$L__BB0_12;
	setp.eq.s32 	%p7, %r13, 1;
	@%p7 bra 	$L__BB0_10;
	add.s32 	%r29, %r38, %r3;
	mul.wide.u32 	%rd47, %r29, 4;
	add.s64 	%rd48, %rd2, %rd47;
	ld.global.f32 	%f52, [%rd48];
	mad.lo.s32 	%r30, %r38, %r18, %r2;
	mul.wide.s32 	%rd49, %r30, 4;
	add.s64 	%rd50, %rd1, %rd49;
	ld.global.f32 	%f53, [%rd50];
	fma.rn.f32 	%f54, %f52, %f53, %f66;
	cvt.u64.u32 	%rd51, %r3;
	cvt.u64.u32 	%rd52, %r38;
	add.s64 	%rd53, %rd52, %rd51;
	shl.b64 	%rd54, %rd53, 2;
	add.s64 	%rd55, %rd2, %rd54;
	ld.global.f32 	%f55, [%rd55+4];
	mul.wide.s32 	%rd56, %r18, 4;
	add.s64 	%rd57, %rd50, %rd56;
	ld.global.f32 	%f56, [%rd57];
	fma.rn.f32 	%f66, %f55, %f56, %f54;
	add.s32 	%r38, %r38, 2;
$L__BB0_10:
	and.b32  	%r31, %r18, 1;
	setp.eq.b32 	%p8, %r31, 1;
	not.pred 	%p9, %p8;
	@%p9 bra 	$L__BB0_12;
	add.s32 	%r32, %r38, %r3;
	mul.wide.u32 	%rd58, %r32, 4;
	add.s64 	%rd59, %rd2, %rd58;
	ld.global.f32 	%f57, [%rd59];
	mad.lo.s32 	%r33, %r38, %r18, %r2;
	mul.wide.s32 	%rd60, %r33, 4;
	add.s64 	%rd61, %rd1, %rd60;
	ld.global.f32 	%f58, [%rd61];
	fma.rn.f32 	%f66, %f57, %f58, %f66;
$L__BB0_12:
	ld.param.u64 	%rd65, [_Z6matmulIfEvPKT_S2_PS0_i_param_2];
	add.s32 	%r34, %r3, %r2;
	cvta.to.global.u64 	%rd62, %rd65;
	mul.wide.s32 	%rd63, %r34, 4;
	add.s64 	%rd64, %rd62, %rd63;
	st.global.f32 	[%rd64], %f66;
$L__BB0_13:
	ret;

}
	// .globl	_Z6matmulIdEvPKT_S2_PS0_i
.visible .entry _Z6matmulIdEvPKT_S2_PS0_i(
	.param .u64 .ptr .align 1 _Z6matmulIdEvPKT_S2_PS0_i_param_0,
	.param .u64 .ptr .align 1 _Z6matmulIdEvPKT_S2_PS0_i_param_1,
	.param .u64 .ptr .align 1 _Z6matmulIdEvPKT_S2_PS0_i_param_2,
	.param .u32 _Z6matmulIdEvPKT_S2_PS0_i_param_3
)
{
	.reg .pred 	%p<10>;
	.reg .b32 	%r<41>;
	.reg .b64 	%rd<67>;
	.reg .b64 	%fd<67>;

	ld.param.u64 	%rd14, [_Z6matmulIdEvPKT_S2_PS0_i_param_0];
	ld.param.u64 	%rd15, [_Z6matmulIdEvPKT_S2_PS0_i_param_1];
	ld.param.u32 	%r17, [_Z6matmulIdEvPKT_S2_PS0_i_param_3];
	cvta.to.global.u64 	%rd1, %rd15;
	cvta.to.global.u64 	%rd2, %rd14;
	mov.u32 	%r18, %ctaid.y;
	mov.u32 	%r19, %ntid.y;
	mov.u32 	%r20, %tid.y;
	mad.lo.s32 	%r1, %r18, %r19, %r20;
	mov.u32 	%r21, %ctaid.x;
	mov.u32 	%r22, %ntid.x;
	mov.u32 	%r23, %tid.x;
	mad.lo.s32 	%r2, %r21, %r22, %r23;
	max.s32 	%r24, %r1, %r2;
	setp.ge.s32 	%p1, %r24, %r17;
	@%p1 bra 	$L__BB1_13;
	mul.lo.s32 	%r3, %r17, %r1;
	and.b32  	%r4, %r17, 7;
	setp.lt.u32 	%p2, %r17, 8;
	mov.f64 	%fd66, 0d0000000000000000;
	mov.b32 	%r39, 0;
	@%p2 bra 	$L__BB1_4;
	and.b32  	%r26, %r17, 2147483640;
	neg.s32 	%r37, %r26;
	mul.wide.s32 	%rd16, %r17, 8;
	add.s64 	%rd3, %rd1, %rd16;
	mul.wide.s32 	%rd17, %r17, 16;
	add.s64 	%rd4, %rd1, %rd17;
	mul.wide.s32 	%rd18, %r17, 24;
	add.s64 	%rd5, %rd1, %rd18;
	mul.wide.s32 	%rd19, %r17, 32;
	add.s64 	%rd6, %rd1, %rd19;
	mul.wide.s32 	%rd20, %r17, 40;
	add.s64 	%rd7, %rd1, %rd20;
	mul.wide.s32 	%rd21, %r17, 48;
	add.s64 	%rd8, %rd1, %rd21;
	mul.wide.s32 	%rd22, %r17, 56;
	add.s64 	%rd9, %rd1, %rd22;
	mul.wide.u32 	%rd23, %r3, 8;
	add.s64 	%rd24, %rd23, %rd2;
	add.s64 	%rd66, %rd24, 32;
	mov.f64 	%fd66, 0d0000000000000000;
	mov.u32 	%r36, %r2;
$L__BB1_3:
	.pragma "nounroll";
	and.b32  	%r39, %r17, 2147483640;
	mul.wide.s32 	%rd25, %r36, 8;
	add.s64 	%rd26, %rd3, %rd25;
	add.s64 	%rd27, %rd4, %rd25;
	add.s64 	%rd28, %rd5, %rd25;
	add.s64 	%rd29, %rd6, %rd25;
	add.s64 	%rd30, %rd7, %rd25;
	add.s64 	%rd31, %rd8, %rd25;
	add.s64 	%rd32, %rd9, %rd25;
	add.s64 	%rd33, %rd1, %rd25;
	ld.global.f64 	%fd16, [%rd66+-32];
	ld.global.f64 	%fd17, [%rd33];
	fma.rn.f64 	%fd18, %fd16, %fd17, %fd66;
	ld.global.f64 	%fd19, [%rd66+-24];
	ld.global.f64 	%fd20, [%rd26];
	fma.rn.f64 	%fd21, %fd19, %fd20, %fd18;
	ld.global.f64 	%fd22, [%rd66+-16];
	ld.global.f64 	%fd23, [%rd27];
	fma.rn.f64 	%fd24, %fd22, %fd23, %fd21;
	ld.global.f64 	%fd25, [%rd66+-8];
	ld.global.f64 	%fd26, [%rd28];
	fma.rn.f64 	%fd27, %fd25, %fd26, %fd24;
	ld.global.f64 	%fd28, [%rd66];
	ld.global.f64 	%fd29, [%rd29];
	fma.rn.f64 	%fd30, %fd28, %fd29, %fd27;
	ld.global.f64 	%fd31, [%rd66+8];
	ld.global.f64 	%fd32, [%rd30];
	fma.rn.f64 	%fd33, %fd31, %fd32, %fd30;
	ld.global.f64 	%fd34, [%rd66+16];
	ld.global.f64 	%fd35, [%rd31];
	fma.rn.f64 	%fd36, %fd34, %fd35, %fd33;
	ld.global.f64 	%fd37, [%rd66+24];
	ld.global.f64 	%fd38, [%rd32];
	fma.rn.f64 	%fd66, %fd37, %fd38, %fd36;
	add.s32 	%r37, %r37, 8;
	shl.b32 	%r27, %r17, 3;
	add.s32 	%r36, %r36, %r27;
	add.s64 	%rd66, %rd66, 64;
	setp.ne.s32 	%p3, %r37, 0;
	@%p3 bra 	$L__BB1_3;
$L__BB1_4:
	setp.eq.s32 	%p4, %r4, 0;
	@%p4 bra 	$L__BB1_12;
	and.b32  	%r12, %r17, 3;
	setp.lt.u32 	%p5, %r4, 4;
	@%p5 bra 	$L__BB1_7;
	add.s32 	%r28, %r39, %r3;
	mul.wide.u32 	%rd34, %r28, 8;
	add.s64 	%rd35, %rd2, %rd34;
	ld.global.f64 	%fd40, [%rd35];
	mad.lo.s32 	%r29, %r39, %r17, %r2;
	mul.wide.s32 	%rd36, %r29, 8;
	add.s64 	%rd37, %rd1, %rd36;
	ld.global.f64 	%fd41, [%rd37];
	fma.rn.f64 	%fd42, %fd40, %fd41, %fd66;
	cvt.u64.u32 	%rd38, %r3;
	cvt.u64.u32 	%rd39, %r39;
	add.s64 	%rd40, %rd39, %rd38;
	shl.b64 	%rd41, %rd40, 3;
	add.s64 	%rd42, %rd2, %rd41;
	ld.global.f64 	%fd43, [%rd42+8];
	mul.wide.s32 	%rd43, %r17, 8;
	add.s64 	%rd44, %rd37, %rd43;
	ld.global.f64 	%fd44, [%rd44];
	fma.rn.f64 	%fd45, %fd43, %fd44, %fd42;
	ld.global.f64 	%fd46, [%rd42+16];
	add.s64 	%rd45, %rd44, %rd43;
	ld.global.f64 	%fd47, [%rd45];
	fma.rn.f64 	%fd48, %fd46, %fd47, %fd45;
	ld.global.f64 	%fd49, [%rd42+24];
	add.s64 	%rd46, %rd45, %rd43;
	ld.global.f64 	%fd50, [%rd46];
	fma.rn.f64 	%fd66, %fd49, %fd50, %fd48;
	add.s32 	%r39, %r39, 4;
$L__BB1_7:
	setp.eq.s32 	%p6, %r12, 0;
	@%p6 bra 	$L__BB1_12;
	setp.eq.s32 	%p7, %r12, 1;
	@%p7 bra 	$L__BB1_10;
	add.s32 	%r30, %r39, %r3;
	mul.wide.u32 	%rd47, %r30, 8;
	add.s64 	%rd48, %rd2, %rd47;
	ld.global.f64 	%fd52, [%rd48];
	mad.lo.s32 	%r31, %r39, %r17, %r2;
	mul.wide.s32 	%rd49, %r31, 8;
	add.s64 	%rd50, %rd1, %rd49;
	ld.global.f64 	%fd53, [%rd50];
	fma.rn.f64 	%fd54, %fd52, %fd53, %fd66;
	cvt.u64.u32 	%rd51, %r3;
	cvt.u64.u32 	%rd52, %r39;
	add.s64 	%rd53, %rd52, %rd51;
	shl.b64 	%rd54, %rd53, 3;
	add.s64 	%rd55, %rd2, %rd54;
	ld.global.f64 	%fd55, [%rd55+8];
	mul.wide.s32 	%rd56, %r17, 8;
	add.s64 	%rd57, %rd50, %rd56;
	ld.global.f64 	%fd56, [%rd57];
	fma.rn.f64 	%fd66, %fd55, %fd56, %fd54;
	add.s32 	%r39, %r39, 2;
$L__BB1_10:
	and.b32  	%r32, %r17, 1;
	setp.eq.b32 	%p8, %r32, 1;
	not.pred 	%p9, %p8;
	@%p9 bra 	$L__BB1_12;
	add.s32 	%r33, %r39, %r3;
	mul.wide.u32 	%rd58, %r33, 8;
	add.s64 	%rd59, %rd2, %rd58;
	ld.global.f64 	%fd57, [%rd59];
	mad.lo.s32 	%r34, %r39, %r17, %r2;
	mul.wide.s32 	%rd60, %r34, 8;
	add.s64 	%rd61, %rd1, %rd60;
	ld.global.f64 	%fd58, [%rd61];
	fma.rn.f64 	%fd66, %fd57, %fd58, %fd66;
$L__BB1_12:
	ld.param.u64 	%rd65, [_Z6matmulIdEvPKT_S2_PS0_i_param_2];
	add.s32 	%r35, %r3, %r2;
	cvta.to.global.u64 	%rd62, %rd65;
	mul.wide.s32 	%rd63, %r35, 8;
	add.s64 	%rd64, %rd62, %rd63;
	st.global.f64 	[%rd64], %fd66;
$L__BB1_13:
	ret;

}


// ===== COMPILED SASS (sm_100) =====

	.target	sm_100

	.elftype	@"ET_EXEC"


//--------------------- .note.nv.tkinfo           --------------------------
	.section	.note.nv.tkinfo,"",@"SHT_NOTE"
	.sectionflags	@"SHF_NOTE_NV_TKINFO"
	.tkinfo
        /*0018*/ 	.word	0x00000002
        /*0030*/ 	.string	""
        /*0030*/ 	.string	"ptxas"
        /*0030*/ 	.string	"Cuda compilation tools, release 13.0, V13.0.88"
        /*0030*/ 	.string	"Build cuda_13.0.r13.0/compiler.36424714_0"
        /*0030*/ 	.string	"-arch sm_100 -m 64 "



//--------------------- .note.nv.cuinfo           --------------------------
	.section	.note.nv.cuinfo,"",@"SHT_NOTE"
	.sectionflags	@"SHF_NOTE_NV_CUINFO"
        /*0018*/ 	.short	0x0002
        /*001a*/ 	.short	0x0064
        /*001c*/ 	.short	0x0082
	.zero		2


//--------------------- .nv.info                  --------------------------
	.section	.nv.info,"",@"SHT_CUDA_INFO"
	.align	4


	//----- nvinfo : EIATTR_REGCOUNT
	.align		4
        /*0000*/ 	.byte	0x04, 0x2f
        /*0002*/ 	.short	(.L_1 - .L_0)
	.align		4
.L_0:
        /*0004*/ 	.word	index@(_Z6matmulIfEvPKT_S2_PS0_i)
        /*0008*/ 	.word	0x0000001e


	//----- nvinfo : EIATTR_FRAME_SIZE
	.align		4
.L_1:
        /*000c*/ 	.byte	0x04, 0x11
        /*000e*/ 	.short	(.L_3 - .L_2)
	.align		4
.L_2:
        /*0010*/ 	.word	index@(_Z6matmulIfEvPKT_S2_PS0_i)
        /*0014*/ 	.word	0x00000000


	//----- nvinfo : EIATTR_REGCOUNT
	.align		4
.L_3:
        /*0018*/ 	.byte	0x04, 0x2f
        /*001a*/ 	.short	(.L_5 - .L_4)
	.align		4
.L_4:
        /*001c*/ 	.word	index@(_Z6matmulIdEvPKT_S2_PS0_i)
        /*0020*/ 	.word	0x0000001e


	//----- nvinfo : EIATTR_FRAME_SIZE
	.align		4
.L_5:
        /*0024*/ 	.byte	0x04, 0x11
        /*0026*/ 	.short	(.L_7 - .L_6)
	.align		4
.L_6:
        /*0028*/ 	.word	index@(_Z6matmulIdEvPKT_S2_PS0_i)
        /*002c*/ 	.word	0x00000000


	//----- nvinfo : EIATTR_MIN_STACK_SIZE
	.align		4
.L_7:
        /*0030*/ 	.byte	0x04, 0x12
        /*0032*/ 	.short	(.L_9 - .L_8)
	.align		4
.L_8:
        /*0034*/ 	.word	index@(_Z6matmulIdEvPKT_S2_PS0_i)
        /*0038*/ 	.word	0x00000000


	//----- nvinfo : EIATTR_MIN_STACK_SIZE
	.align		4
.L_9:
        /*003c*/ 	.byte	0x04, 0x12
        /*003e*/ 	.short	(.L_11 - .L_10)
	.align		4
.L_10:
        /*0040*/ 	.word	index@(_Z6matmulIfEvPKT_S2_PS0_i)
        /*0044*/ 	.word	0x00000000
.L_11:


//--------------------- .nv.compat                --------------------------
	.section	.nv.compat,"",@"SHT_CUDA_COMPAT_INFO"
	.align	4
        /*0000*/ 	.byte	0x02, 0x09, 0x00, 0x00, 0x02, 0x02, 0x01, 0x00, 0x02, 0x05, 0x05, 0x00, 0x03, 0x07, 0x01, 0x01
        /*0010*/ 	.byte	0x02, 0x03, 0x00, 0x00, 0x02, 0x06, 0x01, 0x00, 0x04, 0x0b, 0x08, 0x00, 0x01, 0x00, 0x00, 0x00
        /*0020*/ 	.byte	0x00, 0x00, 0x00, 0x00


//--------------------- .nv.info._Z6matmulIdEvPKT_S2_PS0_i --------------------------
	.section	.nv.info._Z6matmulIdEvPKT_S2_PS0_i,"",@"SHT_CUDA_INFO"
	.sectionflags	@""
	.align	4


	//----- nvinfo : EIATTR_CUDA_API_VERSION
	.align		4
        /*0000*/ 	.byte	0x04, 0x37
        /*0002*/ 	.short	(.L_13 - .L_12)
.L_12:
        /*0004*/ 	.word	0x00000082


	//----- nvinfo : EIATTR_KPARAM_INFO
	.align		4
.L_13:
        /*0008*/ 	.byte	0x04, 0x17
        /*000a*/ 	.short	(.L_15 - .L_14)
.L_14:
        /*000c*/ 	.word	0x00000000
        /*0010*/ 	.short	0x0003
        /*0012*/ 	.short	0x0018
        /*0014*/ 	.byte	0x00, 0xf0, 0x11, 0x00


	//----- nvinfo : EIATTR_KPARAM_INFO
	.align		4
.L_15:
        /*0018*/ 	.byte	0x04, 0x17
        /*001a*/ 	.short	(.L_17 - .L_16)
.L_16:
        /*001c*/ 	.word	0x00000000
        /*0020*/ 	.short	0x0002
        /*0022*/ 	.short	0x0010
        /*0024*/ 	.byte	0x00, 0xf5, 0x21, 0x00


	//----- nvinfo : EIATTR_KPARAM_INFO
	.align		4
.L_17:
        /*0028*/ 	.byte	0x04, 0x17
        /*002a*/ 	.short	(.L_19 - .L_18)
.L_18:
        /*002c*/ 	.word	0x00000000
        /*0030*/ 	.short	0x0001
        /*0032*/ 	.short	0x0008
        /*0034*/ 	.byte	0x00, 0xf5, 0x21, 0x00


	//----- nvinfo : EIATTR_KPARAM_INFO
	.align		4
.L_19:
        /*0038*/ 	.byte	0x04, 0x17
        /*003a*/ 	.short	(.L_21 - .L_20)
.L_20:
        /*003c*/ 	.word	0x00000000
        /*0040*/ 	.short	0x0000
        /*0042*/ 	.short	0x0000
        /*0044*/ 	.byte	0x00, 0xf5, 0x21, 0x00


	//----- nvinfo : EIATTR_SPARSE_MMA_MASK
	.align		4
.L_21:
        /*0048*/ 	.byte	0x03, 0x50
        /*004a*/ 	.short	0x0000


	//----- nvinfo : EIATTR_MAXREG_COUNT
	.align		4
        /*004c*/ 	.byte	0x03, 0x1b
        /*004e*/ 	.short	0x00ff


	//----- nvinfo : EIATTR_MERCURY_ISA_VERSION
	.align		4
        /*0050*/ 	.byte	0x03, 0x5f
        /*0052*/ 	.short	0x0101


	//----- nvinfo : EIATTR_VRC_CTA_INIT_COUNT
	.align		4
        /*0054*/ 	.byte	0x02, 0x4a
	.zero		1
	.zero		1


	//----- nvinfo : EIATTR_EXIT_INSTR_OFFSETS
	.align		4
        /*0058*/ 	.byte	0x04, 0x1c
        /*005a*/ 	.short	(.L_23 - .L_22)


	//   ....[0]....
.L_22:
        /*005c*/ 	.word	0x000000c0


	//   ....[1]....
        /*0060*/ 	.word	0x00000ad0


	//----- nvinfo : EIATTR_CBANK_PARAM_SIZE
	.align		4
.L_23:
        /*0064*/ 	.byte	0x03, 0x19
        /*0066*/ 	.short	0x001c


	//----- nvinfo : EIATTR_PARAM_CBANK
	.align		4
        /*0068*/ 	.byte	0x04, 0x0a
        /*006a*/ 	.short	(.L_25 - .L_24)
	.align		4
.L_24:
        /*006c*/ 	.word	index@(.nv.constant0._Z6matmulIdEvPKT_S2_PS0_i)
        /*0070*/ 	.short	0x0380
        /*0072*/ 	.short	0x001c


	//----- nvinfo : EIATTR_SW_WAR
	.align		4
.L_25:
        /*0074*/ 	.byte	0x04, 0x36
        /*0076*/ 	.short	(.L_27 - .L_26)
.L_26:
        /*0078*/ 	.word	0x00000008
.L_27:


//--------------------- .nv.info._Z6matmulIfEvPKT_S2_PS0_i --------------------------
	.section	.nv.info._Z6matmulIfEvPKT_S2_PS0_i,"",@"SHT_CUDA_INFO"
	.sectionflags	@""
	.align	4


	//----- nvinfo : EIATTR_CUDA_API_VERSION
	.align		4
        /*0000*/ 	.byte	0x04, 0x37
        /*0002*/ 	.short	(.L_29 - .L_28)
.L_28:
        /*0004*/ 	.word	0x00000082


	//----- nvinfo : EIATTR_KPARAM_INFO
	.align		4
.L_29:
        /*0008*/ 	.byte	0x04, 0x17
        /*000a*/ 	.short	(.L_31 - .L_30)
.L_30:
        /*000c*/ 	.word	0x00000000
        /*0010*/ 	.short	0x0003
        /*0012*/ 	.short	0x0018
        /*0014*/ 	.byte	0x00, 0xf0, 0x11, 0x00


	//----- nvinfo : EIATTR_KPARAM_INFO
	.align		4
.L_31:
        /*0018*/ 	.byte	0x04, 0x17
        /*001a*/ 	.short	(.L_33 - .L_32)
.L_32:
        /*001c*/ 	.word	0x00000000
        /*0020*/ 	.short	0x0002
        /*0022*/ 	.short	0x0010
        /*0024*/ 	.byte	0x00, 0xf5, 0x21, 0x00


	//----- nvinfo : EIATTR_KPARAM_INFO
	.align		4
.L_33:
        /*0028*/ 	.byte	0x04, 0x17
        /*002a*/ 	.short	(.L_35 - .L_34)
.L_34:
        /*002c*/ 	.word	0x00000000
        /*0030*/ 	.short	0x0001
        /*0032*/ 	.short	0x0008
        /*0034*/ 	.byte	0x00, 0xf5, 0x21, 0x00


	//----- nvinfo : EIATTR_KPARAM_INFO
	.align		4
.L_35:
        /*0038*/ 	.byte	0x04, 0x17
        /*003a*/ 	.short	(.L_37 - .L_36)
.L_36:
        /*003c*/ 	.word	0x00000000
        /*0040*/ 	.short	0x0000
        /*0042*/ 	.short	0x0000
        /*0044*/ 	.byte	0x00, 0xf5, 0x21, 0x00


	//----- nvinfo : EIATTR_SPARSE_MMA_MASK
	.align		4
.L_37:
        /*0048*/ 	.byte	0x03, 0x50
        /*004a*/ 	.short	0x0000


	//----- nvinfo : EIATTR_MAXREG_COUNT
	.align		4
        /*004c*/ 	.byte	0x03, 0x1b
        /*004e*/ 	.short	0x00ff


	//----- nvinfo : EIATTR_MERCURY_ISA_VERSION
	.align		4
        /*0050*/ 	.byte	0x03, 0x5f
        /*0052*/ 	.short	0x0101


	//----- nvinfo : EIATTR_VRC_CTA_INIT_COUNT
	.align		4
        /*0054*/ 	.byte	0x02, 0x4a
	.zero		1
	.zero		1


	//----- nvinfo : EIATTR_EXIT_INSTR_OFFSETS
	.align		4
        /*0058*/ 	.byte	0x04, 0x1c
        /*005a*/ 	.short	(.L_39 - .L_38)


	//   ....[0]....
.L_38:
        /*005c*/ 	.word	0x000000c0


	//   ....[1]....
        /*0060*/ 	.word	0x00000a90


	//----- nvinfo : EIATTR_CBANK_PARAM_SIZE
	.align		4
.L_39:
        /*0064*/ 	.byte	0x03, 0x19
        /*0066*/ 	.short	0x001c


	//----- nvinfo : EIATTR_PARAM_CBANK
	.align		4
        /*0068*/ 	.byte	0x04, 0x0a
        /*006a*/ 	.short	(.L_41 - .L_40)
	.align		4
.L_40:
        /*006c*/ 	.word	index@(.nv.constant0._Z6matmulIfEvPKT_S2_PS0_i)
        /*0070*/ 	.short	0x0380
        /*0072*/ 	.short	0x001c


	//----- nvinfo : EIATTR_SW_WAR
	.align		4
.L_41:
        /*0074*/ 	.byte	0x04, 0x36
        /*0076*/ 	.short	(.L_43 - .L_42)
.L_42:
        /*0078*/ 	.word	0x00000008
.L_43:


//--------------------- .nv.callgraph             --------------------------
	.section	.nv.callgraph,"",@"SHT_CUDA_CALLGRAPH"
	.align	4
	.sectionentsize	8
	.align		4
        /*0000*/ 	.word	0x00000000
	.align		4
        /*0004*/ 	.word	0xffffffff
	.align		4
        /*0008*/ 	.word	0x00000000
	.align		4
        /*000c*/ 	.word	0xfffffffe
	.align		4
        /*0010*/ 	.word	0x00000000
	.align		4
        /*0014*/ 	.word	0xfffffffd
	.align		4
        /*0018*/ 	.word	0x00000000
	.align		4
        /*001c*/ 	.word	0xfffffffc


//--------------------- .text._Z6matmulIdEvPKT_S2_PS0_i --------------------------
	.section	.text._Z6matmulIdEvPKT_S2_PS0_i,"ax",@progbits
	.align	128
        .global         _Z6matmulIdEvPKT_S2_PS0_i
        .type           _Z6matmulIdEvPKT_S2_PS0_i,@function
        .size           _Z6matmulIdEvPKT_S2_PS0_i,(.L_x_10 - _Z6matmulIdEvPKT_S2_PS0_i)
        .other          _Z6matmulIdEvPKT_S2_PS0_i,@"STO_CUDA_ENTRY STV_DEFAULT"
_Z6matmulIdEvPKT_S2_PS0_i:
.text._Z6matmulIdEvPKT_S2_PS0_i:
[----:B------:R-:W-:Y:S01]  /*0000*/  LDC R1, c[0x0][0x37c] ;  /* 0x0000df00ff017b82 */ /* 0x000fe20000000800 */
[----:B------:R-:W0:Y:S07]  /*0010*/  S2R R0, SR_TID.Y ;  /* 0x0000000000007919 */ /* 0x000e2e0000002200 */
[----:B------:R-:W0:Y:S01]  /*0020*/  S2UR UR4, SR_CTAID.Y ;  /* 0x00000000000479c3 */ /* 0x000e220000002600 */
[----:B------:R-:W1:Y:S01]  /*0030*/  LDCU UR18, c[0x0][0x398] ;  /* 0x00007300ff1277ac */ /* 0x000e620008000800 */
[----:B------:R-:W2:Y:S06]  /*0040*/  S2R R3, SR_TID.X ;  /* 0x0000000000037919 */ /* 0x000eac0000002100 */
[----:B------:R-:W0:Y:S08]  /*0050*/  LDC R21, c[0x0][0x364] ;  /* 0x0000d900ff157b82 */ /* 0x000e300000000800 */
[----:B------:R-:W2:Y:S08]  /*0060*/  S2UR UR5, SR_CTAID.X ;  /* 0x00000000000579c3 */ /* 0x000eb00000002500 */
[----:B------:R-:W2:Y:S01]  /*0070*/  LDC R2, c[0x0][0x360] ;  /* 0x0000d800ff027b82 */ /* 0x000ea20000000800 */
[----:B0-----:R-:W-:-:S02]  /*0080*/  IMAD R21, R21, UR4, R0 ;  /* 0x0000000415157c24 */ /* 0x001fc4000f8e0200 */
[----:B--2---:R-:W-:-:S05]  /*0090*/  IMAD R0, R2, UR5, R3 ;  /* 0x0000000502007c24 */ /* 0x004fca000f8e0203 */
[----:B------:R-:W-:-:S04]  /*00a0*/  VIMNMX R2, PT, PT, R21, R0, !PT ;  /* 0x0000000015027248 */ /* 0x000fc80007fe0100 */
[----:B-1----:R-:W-:-:S13]  /*00b0*/  ISETP.GE.AND P0, PT, R2, UR18, PT ;  /* 0x0000001202007c0c */ /* 0x002fda000bf06270 */
[----:B------:R-:W-:Y:S05]  /*00c0*/  @P0 EXIT ;  /* 0x000000000000094d */ /* 0x000fea0003800000 */
[----:B------:R-:W-:Y:S02]  /*00d0*/  UISETP.GE.U32.AND UP0, UPT, UR18, 0x8, UPT ;  /* 0x000000081200788c */ /* 0x000fe4000bf06070 */
[----:B------:R-:W-:Y:S01]  /*00e0*/  IMAD R21, R21, UR18, RZ ;  /* 0x0000001215157c24 */ /* 0x000fe2000f8e02ff */
[----:B------:R-:W-:Y:S01]  /*00f0*/  CS2R R12, SRZ ;  /* 0x00000000000c7805 */ /* 0x000fe2000001ff00 */
[----:B------:R-:W0:Y:S01]  /*0100*/  LDCU.64 UR16, c[0x0][0x358] ;  /* 0x00006b00ff1077ac */ /* 0x000e220008000a00 */
[----:B------:R-:W-:-:S04]  /*0110*/  UMOV UR4, URZ ;  /* 0x000000ff00047c82 */ /* 0x000fc80008000000 */
[----:B------:R-:W-:Y:S05]  /*0120*/  BRA.U !UP0, `(.L_x_0) ;  /* 0x0000000508147547 */ /* 0x000fea000b800000 */
[----:B------:R-:W1:Y:S01]  /*0130*/  LDCU.128 UR20, c[0x0][0x380] ;  /* 0x00007000ff1477ac */ /* 0x000e620008000c00 */
[----:B------:R-:W-:Y:S01]  /*0140*/  IMAD.MOV.U32 R20, RZ, RZ, R0 ;  /* 0x000000ffff147224 */ /* 0x000fe200078e0000 */
[----:B------:R-:W-:Y:S01]  /*0150*/  CS2R R12, SRZ ;  /* 0x00000000000c7805 */ /* 0x000fe2000001ff00 */
[----:B------:R-:W-:-:S04]  /*0160*/  ULOP3.LUT UR4, UR18, 0x7ffffff8, URZ, 0xc0, !UPT ;  /* 0x7ffffff812047892 */ /* 0x000fc8000f8ec0ff */
[----:B------:R-:W-:Y:S01]  /*0170*/  UIADD3 UR4, UPT, UPT, -UR4, URZ, URZ ;  /* 0x000000ff04047290 */ /* 0x000fe2000fffe1ff */
[----:B-1----:R-:W-:Y:S01]  /*0180*/  MOV R2, UR20 ;  /* 0x0000001400027c02 */ /* 0x002fe20008000f00 */
[----:B------:R-:W-:Y:S01]  /*0190*/  IMAD.U32 R3, RZ, RZ, UR21 ;  /* 0x00000015ff037e24 */ /* 0x000fe2000f8e00ff */
[----:B------:R-:W-:Y:S02]  /*01a0*/  UIMAD.WIDE UR6, UR18, 0x18, UR22 ;  /* 0x00000018120678a5 */ /* 0x000fe4000f8e0216 */
[----:B------:R-:W-:Y:S01]  /*01b0*/  UIMAD.WIDE UR8, UR18, 0x20, UR22 ;  /* 0x00000020120878a5 */ /* 0x000fe2000f8e0216 */
[----:B------:R-:W-:Y:S01]  /*01c0*/  IMAD.WIDE.U32 R2, R21, 0x8, R2 ;  /* 0x0000000815027825 */ /* 0x000fe200078e0002 */
[----:B------:R-:W-:Y:S02]  /*01d0*/  UIMAD.WIDE UR10, UR18, 0x28, UR22 ;  /* 0x00000028120a78a5 */ /* 0x000fe4000f8e0216 */
[----:B------:R-:W-:Y:S01]  /*01e0*/  UIMAD.WIDE UR12, UR18, 0x30, UR22 ;  /* 0x00000030120c78a5 */ /* 0x000fe2000f8e0216 */
[----:B------:R-:W-:Y:S01]  /*01f0*/  IADD3 R8, P0, PT, R2, 0x20, RZ ;  /* 0x0000002002087810 */ /* 0x000fe20007f1e0ff */
[----:B------:R-:W-:-:S03]  /*0200*/  UIMAD.WIDE UR14, UR18, 0x38, UR22 ;  /* 0x00000038120e78a5 */ /* 0x000fc6000f8e0216 */
[----:B------:R-:W-:-:S09]  /*0210*/  IADD3.X R9, PT, PT, RZ, R3, RZ, P0, !PT ;  /* 0x00000003ff097210 */ /* 0x000fd200007fe4ff */
.L_x_1:
[----:B------:R-:W-:Y:S01]  /*0220*/  HFMA2 R23, -RZ, RZ, 0, 4.76837158203125e-07 ;  /* 0x00000008ff177431 */ /* 0x000fe200000001ff */
[----:B------:R-:W-:Y:S01]  /*0230*/  UIMAD.WIDE UR24, UR18, 0x8, UR22 ;  /* 0x00000008121878a5 */ /* 0x000fe2000f8e0216 */
[----:B------:R-:W-:Y:S01]  /*0240*/  IMAD.MOV.U32 R2, RZ, RZ, R8 ;  /* 0x000000ffff027224 */ /* 0x000fe200078e0008 */
[----:B------:R-:W-:Y:S01]  /*0250*/  MOV R3, R9 ;  /* 0x0000000900037202 */ /* 0x000fe20000000f00 */
[----:B------:R-:W-:-:S03]  /*0260*/  UIMAD.WIDE UR20, UR18, 0x10, UR22 ;  /* 0x00000010121478a5 */ /* 0x000fc6000f8e0216 */
[----:B------:R-:W-:Y:S01]  /*0270*/  MOV R19, UR25 ;  /* 0x0000001900137c02 */ /* 0x000fe20008000f00 */
[----:B------:R-:W-:Y:S01]  /*0280*/  IMAD.U32 R18, RZ, RZ, UR24 ;  /* 0x00000018ff127e24 */ /* 0x000fe2000f8e00ff */
[----:B0-----:R-:W2:Y:S01]  /*0290*/  LDG.E.64 R24, desc[UR16][R2.64+-0x20] ;  /* 0xffffe01002187981 */ /* 0x001ea2000c1e1b00 */
[C---:B------:R-:W-:Y:S01]  /*02a0*/  IMAD.WIDE R22, R20.reuse, R23, UR22 ;  /* 0x0000001614167e25 */ /* 0x040fe2000f8e0217 */
[----:B------:R-:W-:Y:S02]  /*02b0*/  MOV R16, UR20 ;  /* 0x0000001400107c02 */ /* 0x000fe40008000f00 */
[----:B------:R-:W3:Y:S01]  /*02c0*/  LDG.E.64 R10, desc[UR16][R2.64+-0x18] ;  /* 0xffffe810020a7981 */ /* 0x000ee2000c1e1b00 */
[----:B------:R-:W-:-:S03]  /*02d0*/  IMAD.WIDE R18, R20, 0x8, R18 ;  /* 0x0000000814127825 */ /* 0x000fc600078e0212 */
[----:B------:R-:W2:Y:S01]  /*02e0*/  LDG.E.64 R22, desc[UR16][R22.64] ;  /* 0x0000001016167981 */ /* 0x000ea2000c1e1b00 */
[----:B------:R-:W-:-:S03]  /*02f0*/  IMAD.U32 R17, RZ, RZ, UR21 ;  /* 0x00000015ff117e24 */ /* 0x000fc6000f8e00ff */
[----:B------:R-:W3:Y:S01]  /*0300*/  LDG.E.64 R18, desc[UR16][R18.64] ;  /* 0x0000001012127981 */ /* 0x000ee2000c1e1b00 */
[----:B------:R-:W-:-:S04]  /*0310*/  IMAD.WIDE R16, R20, 0x8, R16 ;  /* 0x0000000814107825 */ /* 0x000fc800078e0210 */
[----:B------:R-:W-:Y:S01]  /*0320*/  HFMA2 R9, -RZ, RZ, 0, 4.76837158203125e-07 ;  /* 0x00000008ff097431 */ /* 0x000fe200000001ff */
[----:B------:R-:W4:Y:S04]  /*0330*/  LDG.E.64 R14, desc[UR16][R2.64+-0x10] ;  /* 0xfffff010020e7981 */ /* 0x000f28000c1e1b00 */
[----:B------:R-:W4:Y:S01]  /*0340*/  LDG.E.64 R16, desc[UR16][R16.64] ;  /* 0x0000001010107981 */ /* 0x000f22000c1e1b00 */
[----:B------:R-:W-:-:S03]  /*0350*/  IMAD.WIDE R8, R20, R9, UR6 ;  /* 0x0000000614087e25 */ /* 0x000fc6000f8e0209 */
[----:B------:R-:W5:Y:S04]  /*0360*/  LDG.E.64 R6, desc[UR16][R2.64+-0x8] ;  /* 0xfffff81002067981 */ /* 0x000f68000c1e1b00 */
[----:B------:R-:W5:Y:S01]  /*0370*/  LDG.E.64 R8, desc[UR16][R8.64] ;  /* 0x0000001008087981 */ /* 0x000f62000c1e1b00 */
[----:B------:R-:W-:-:S05]  /*0380*/  MOV R5, 0x8 ;  /* 0x0000000800057802 */ /* 0x000fca0000000f00 */
[----:B------:R-:W-:-:S06]  /*0390*/  IMAD.WIDE R4, R20, R5, UR8 ;  /* 0x0000000814047e25 */ /* 0x000fcc000f8e0205 */
[----:B------:R-:W5:Y:S01]  /*03a0*/  LDG.E.64 R4, desc[UR16][R4.64] ;  /* 0x0000001004047981 */ /* 0x000f62000c1e1b00 */
[----:B--2---:R-:W-:Y:S01]  /*03b0*/  DFMA R24, R24, R22, R12 ;  /* 0x000000161818722b */ /* 0x004fe2000000000c */
[----:B------:R-:W-:Y:S02]  /*03c0*/  IMAD.MOV.U32 R23, RZ, RZ, 0x8 ;  /* 0x00000008ff177424 */ /* 0x000fe400078e00ff */
[----:B------:R-:W2:Y:S02]  /*03d0*/  LDG.E.64 R12, desc[UR16][R2.64] ;  /* 0x00000010020c7981 */ /* 0x000ea4000c1e1b00 */
[----:B------:R-:W-:-:S03]  /*03e0*/  IMAD.WIDE R22, R20, R23, UR10 ;  /* 0x0000000a14167e25 */ /* 0x000fc6000f8e0217 */
[----:B---3--:R-:W-:Y:S01]  /*03f0*/  DFMA R18, R10, R18, R24 ;  /* 0x000000120a12722b */ /* 0x008fe20000000018 */
[----:B------:R-:W-:Y:S01]  /*0400*/  MOV R25, 0x8 ;  /* 0x0000000800197802 */ /* 0x000fe20000000f00 */
[----:B------:R-:W3:Y:S04]  /*0410*/  LDG.E.64 R10, desc[UR16][R2.64+0x8] ;  /* 0x00000810020a7981 */ /* 0x000ee8000c1e1b00 */
[----:B------:R-:W3:Y:S01]  /*0420*/  LDG.E.64 R22, desc[UR16][R22.64] ;  /* 0x0000001016167981 */ /* 0x000ee2000c1e1b00 */
[C---:B------:R-:W-:Y:S01]  /*0430*/  IMAD.WIDE R24, R20.reuse, R25, UR12 ;  /* 0x0000000c14187e25 */ /* 0x040fe2000f8e0219 */
[----:B----4-:R-:W-:Y:S01]  /*0440*/  DFMA R16, R14, R16, R18 ;  /* 0x000000100e10722b */ /* 0x010fe20000000012 */
[----:B------:R-:W-:Y:S01]  /*0450*/  MOV R19, 0x8 ;  /* 0x0000000800137802 */ /* 0x000fe20000000f00 */
[----:B------:R-:W4:Y:S04]  /*0460*/  LDG.E.64 R14, desc[UR16][R2.64+0x10] ;  /* 0x00001010020e7981 */ /* 0x000f28000c1e1b00 */
[----:B------:R-:W4:Y:S01]  /*0470*/  LDG.E.64 R24, desc[UR16][R24.64] ;  /* 0x0000001018187981 */ /* 0x000f22000c1e1b00 */
[----:B------:R-:W-:Y:S01]  /*0480*/  IMAD.WIDE R18, R20, R19, UR14 ;  /* 0x0000000e14127e25 */ /* 0x000fe2000f8e0213 */
[----:B-----5:R-:W-:-:S02]  /*0490*/  DFMA R8, R6, R8, R16 ;  /* 0x000000080608722b */ /* 0x020fc40000000010 */
[----:B------:R-:W5:Y:S04]  /*04a0*/  LDG.E.64 R6, desc[UR16][R2.64+0x18] ;  /* 0x0000181002067981 */ /* 0x000f68000c1e1b00 */
[----:B------:R-:W5:Y:S01]  /*04b0*/  LDG.E.64 R18, desc[UR16][R18.64] ;  /* 0x0000001012127981 */ /* 0x000f62000c1e1b00 */
[----:B------:R-:W-:-:S04]  /*04c0*/  UIADD3 UR4, UPT, UPT, UR4, 0x8, URZ ;  /* 0x0000000804047890 */ /* 0x000fc8000fffe0ff */
[----:B------:R-:W-:Y:S01]  /*04d0*/  UISETP.NE.AND UP0, UPT, UR4, URZ, UPT ;  /* 0x000000ff0400728c */ /* 0x000fe2000bf05270 */
[----:B--2---:R-:W-:-:S08]  /*04e0*/  DFMA R4, R12, R4, R8 ;  /* 0x000000040c04722b */ /* 0x004fd00000000008 */
[----:B---3--:R-:W-:-:S08]  /*04f0*/  DFMA R4, R10, R22, R4 ;  /* 0x000000160a04722b */ /* 0x008fd00000000004 */
[----:B----4-:R-:W-:Y:S01]  /*0500*/  DFMA R4, R14, R24, R4 ;  /* 0x000000180e04722b */ /* 0x010fe20000000004 */
[----:B------:R-:W-:-:S07]  /*0510*/  IADD3 R8, P0, PT, R2, 0x40, RZ ;  /* 0x0000004002087810 */ /* 0x000fce0007f1e0ff */
[----:B-----5:R-:W-:Y:S01]  /*0520*/  DFMA R12, R6, R18, R4 ;  /* 0x00000012060c722b */ /* 0x020fe20000000004 */
[----:B------:R-:W-:Y:S01]  /*0530*/  IMAD.U32 R5, RZ, RZ, UR18 ;  /* 0x00000012ff057e24 */ /* 0x000fe2000f8e00ff */
[----:B------:R-:W-:-:S04]  /*0540*/  IADD3.X R9, PT, PT, RZ, R3, RZ, P0, !PT ;  /* 0x00000003ff097210 */ /* 0x000fc800007fe4ff */
[----:B------:R-:W-:Y:S01]  /*0550*/  LEA R20, R5, R20, 0x3 ;  /* 0x0000001405147211 */ /* 0x000fe200078e18ff */
[----:B------:R-:W-:Y:S06]  /*0560*/  BRA.U UP0, `(.L_x_1) ;  /* 0xfffffffd002c7547 */ /* 0x000fec000b83ffff */
[----:B------:R-:W-:-:S12]  /*0570*/  ULOP3.LUT UR4, UR18, 0x7ffffff8, URZ, 0xc0, !UPT ;  /* 0x7ffffff812047892 */ /* 0x000fd8000f8ec0ff */
.L_x_0:
[----:B------:R-:W-:-:S04]  /*0580*/  ULOP3.LUT UR6, UR18, 0x7, URZ, 0xc0, !UPT ;  /* 0x0000000712067892 */ /* 0x000fc8000f8ec0ff */
[----:B------:R-:W-:-:S09]  /*0590*/  UISETP.NE.AND UP0, UPT, UR6, URZ, UPT ;  /* 0x000000ff0600728c */ /* 0x000fd2000bf05270 */
[----:B------:R-:W-:Y:S05]  /*05a0*/  BRA.U !UP0, `(.L_x_2) ;  /* 0x0000000508387547 */ /* 0x000fea000b800000 */
[----:B------:R-:W-:Y:S02]  /*05b0*/  UISETP.GE.U32.AND UP0, UPT, UR6, 0x4, UPT ;  /* 0x000000040600788c */ /* 0x000fe4000bf06070 */
[----:B------:R-:W-:-:S04]  /*05c0*/  ULOP3.LUT UR5, UR18, 0x3, URZ, 0xc0, !UPT ;  /* 0x0000000312057892 */ /* 0x000fc8000f8ec0ff */
[----:B------:R-:W-:-:S03]  /*05d0*/  UISETP.NE.AND UP1, UPT, UR5, URZ, UPT ;  /* 0x000000ff0500728c */ /* 0x000fc6000bf25270 */
[----:B------:R-:W-:Y:S08]  /*05e0*/  BRA.U !UP0, `(.L_x_3) ;  /* 0x00000001087c7547 */ /* 0x000ff0000b800000 */
[----:B------:R-:W1:Y:S01]  /*05f0*/  LDC.64 R10, c[0x0][0x380] ;  /* 0x0000e000ff0a7b82 */ /* 0x000e620000000a00 */
[----:B------:R-:W2:Y:S01]  /*0600*/  LDCU.64 UR6, c[0x0][0x380] ;  /* 0x00007000ff0677ac */ /* 0x000ea20008000a00 */
[----:B------:R-:W-:Y:S01]  /*0610*/  IMAD.U32 R5, RZ, RZ, UR4 ;  /* 0x00000004ff057e24 */ /* 0x000fe2000f8e00ff */
[C---:B------:R-:W-:Y:S01]  /*0620*/  IADD3 R3, PT, PT, R21.reuse, UR4, RZ ;  /* 0x0000000415037c10 */ /* 0x040fe2000fffe0ff */
[----:B------:R-:W-:Y:S01]  /*0630*/  IMAD.U32 R23, RZ, RZ, UR18 ;  /* 0x00000012ff177e24 */ /* 0x000fe2000f8e00ff */
[----:B------:R-:W-:Y:S01]  /*0640*/  IADD3 R2, P0, PT, R21, UR4, RZ ;  /* 0x0000000415027c10 */ /* 0x000fe2000ff1e0ff */
[----:B------:R-:W-:Y:S02]  /*0650*/  IMAD R5, R5, UR18, R0 ;  /* 0x0000001205057c24 */ /* 0x000fe4000f8e0200 */
[----:B------:R-:W3:Y:S01]  /*0660*/  LDC.64 R18, c[0x0][0x388] ;  /* 0x0000e200ff127b82 */ /* 0x000ee20000000a00 */
[----:B------:R-:W-:Y:S01]  /*0670*/  MOV R25, UR18 ;  /* 0x0000001200197c02 */ /* 0x000fe20008000f00 */
[----:B-1----:R-:W-:Y:S01]  /*0680*/  IMAD.WIDE.U32 R10, R3, 0x8, R10 ;  /* 0x00000008030a7825 */ /* 0x002fe200078e000a */
[----:B------:R-:W-:-:S02]  /*0690*/  IADD3.X R3, PT, PT, RZ, RZ, RZ, P0, !PT ;  /* 0x000000ffff037210 */ /* 0x000fc400007fe4ff */
[----:B--2---:R-:W-:-:S03]  /*06a0*/  LEA R16, P0, R2, UR6, 0x3 ;  /* 0x0000000602107c11 */ /* 0x004fc6000f8018ff */
[----:B0-----:R-:W2:Y:S01]  /*06b0*/  LDG.E.64 R10, desc[UR16][R10.64] ;  /* 0x000000100a0a7981 */ /* 0x001ea2000c1e1b00 */
[----:B---3--:R-:W-:Y:S01]  /*06c0*/  IMAD.WIDE R18, R5, 0x8, R18 ;  /* 0x0000000805127825 */ /* 0x008fe200078e0212 */
[----:B------:R-:W-:-:S04]  /*06d0*/  LEA.HI.X R17, R2, UR7, R3, 0x3, P0 ;  /* 0x0000000702117c11 */ /* 0x000fc800080f1c03 */
[----:B------:R-:W2:Y:S01]  /*06e0*/  LDG.E.64 R14, desc[UR16][R18.64] ;  /* 0x00000010120e7981 */ /* 0x000ea2000c1e1b00 */
[----:B------:R-:W-:-:S03]  /*06f0*/  IMAD.WIDE R22, R23, 0x8, R18 ;  /* 0x0000000817167825 */ /* 0x000fc600078e0212 */
[----:B------:R-:W3:Y:S04]  /*0700*/  LDG.E.64 R6, desc[UR16][R16.64+0x8] ;  /* 0x0000081010067981 */ /* 0x000ee8000c1e1b00 */
[----:B------:R-:W3:Y:S01]  /*0710*/  LDG.E.64 R8, desc[UR16][R22.64] ;  /* 0x0000001016087981 */ /* 0x000ee2000c1e1b00 */
[----:B------:R-:W-:Y:S01]  /*0720*/  IMAD.WIDE R24, R25, 0x8, R22 ;  /* 0x0000000819187825 */ /* 0x000fe200078e0216 */
[----:B------:R-:W-:Y:S02]  /*0730*/  MOV R27, UR18 ;  /* 0x00000012001b7c02 */ /* 0x000fe40008000f00 */
[----:B------:R-:W4:Y:S04]  /*0740*/  LDG.E.64 R2, desc[UR16][R16.64+0x10] ;  /* 0x0000101010027981 */ /* 0x000f28000c1e1b00 */
[----:B------:R-:W4:Y:S01]  /*0750*/  LDG.E.64 R4, desc[UR16][R24.64] ;  /* 0x0000001018047981 */ /* 0x000f22000c1e1b00 */
[----:B------:R-:W-:-:S03]  /*0760*/  IMAD.WIDE R26, R27, 0x8, R24 ;  /* 0x000000081b1a7825 */ /* 0x000fc600078e0218 */
[----:B------:R-:W5:Y:S04]  /*0770*/  LDG.E.64 R18, desc[UR16][R16.64+0x18] ;  /* 0x0000181010127981 */ /* 0x000f68000c1e1b00 */
[----:B------:R-:W5:Y:S01]  /*0780*/  LDG.E.64 R26, desc[UR16][R26.64] ;  /* 0x000000101a1a7981 */ /* 0x000f62000c1e1b00 */
[----:B------:R-:W-:Y:S01]  /*0790*/  UIADD3 UR4, UPT, UPT, UR4, 0x4, URZ ;  /* 0x0000000404047890 */ /* 0x000fe2000fffe0ff */
[----:B--2---:R-:W-:-:S08]  /*07a0*/  DFMA R10, R10, R14, R12 ;  /* 0x0000000e0a0a722b */ /* 0x004fd0000000000c */
[----:B---3--:R-:W-:-:S08]  /*07b0*/  DFMA R6, R6, R8, R10 ;  /* 0x000000080606722b */ /* 0x008fd0000000000a */
[----:B----4-:R-:W-:-:S08]  /*07c0*/  DFMA R2, R2, R4, R6 ;  /* 0x000000040202722b */ /* 0x010fd00000000006 */
[----:B-----5:R-:W-:-:S11]  /*07d0*/  DFMA R12, R18, R26, R2 ;  /* 0x0000001a120c722b */ /* 0x020fd60000000002 */
.L_x_3:
[----:B------:R-:W-:Y:S05]  /*07e0*/  BRA.U !UP1, `(.L_x_2) ;  /* 0x0000000109a87547 */ /* 0x000fea000b800000 */
[----:B------:R-:W-:Y:S01]  /*07f0*/  UISETP.NE.AND UP0, UPT, UR5, 0x1, UPT ;  /* 0x000000010500788c */ /* 0x000fe2000bf05270 */
[----:B------:R-:W-:Y:S01]  /*0800*/  IMAD.U32 R9, RZ, RZ, UR4 ;  /* 0x00000004ff097e24 */ /* 0x000fe2000f8e00ff */
[----:B------:R-:W-:Y:S02]  /*0810*/  ULOP3.LUT UR5, UR18, 0x1, URZ, 0xc0, !UPT ;  /* 0x0000000112057892 */ /* 0x000fe4000f8ec0ff */
[----:B------:R-:W-:Y:S02]  /*0820*/  MOV R11, UR18 ;  /* 0x00000012000b7c02 */ /* 0x000fe40008000f00 */
[----:B------:R-:W-:Y:S01]  /*0830*/  PLOP3.LUT P1, PT, PT, PT, UP0, 0x80, 0x8 ;  /* 0x000000000008781c */ /* 0x000fe20003f2f008 */
[----:B------:R-:W-:-:S04]  /*0840*/  UISETP.NE.U32.AND UP1, UPT, UR5, 0x1, UPT ;  /* 0x000000010500788c */ /* 0x000fc8000bf25070 */
[----:B------:R-:W1:Y:S02]  /*0850*/  @UP0 LDCU.128 UR8, c[0x0][0x380] ;  /* 0x00007000ff0807ac */ /* 0x000e640008000c00 */
[----:B------:R-:W-:Y:S01]  /*0860*/  PLOP3.LUT P0, PT, PT, PT, UP1, 0x80, 0x8 ;  /* 0x000000000008781c */ /* 0x000fe20003f0f018 */
[----:B------:R-:W2:Y:S05]  /*0870*/  @UP0 LDCU.64 UR6, c[0x0][0x380] ;  /* 0x00007000ff0607ac */ /* 0x000eaa0008000a00 */
[C---:B------:R-:W-:Y:S01]  /*0880*/  @P1 IADD3 R7, PT, PT, R21.reuse, UR4, RZ ;  /* 0x0000000415071c10 */ /* 0x040fe2000fffe0ff */
[----:B------:R-:W3:Y:S01]  /*0890*/  @!UP1 LDCU.128 UR12, c[0x0][0x380] ;  /* 0x00007000ff0c97ac */ /* 0x000ee20008000c00 */
[----:B------:R-:W-:Y:S01]  /*08a0*/  @P1 IADD3 R6, P2, PT, R21, UR4, RZ ;  /* 0x0000000415061c10 */ /* 0x000fe2000ff5e0ff */
[----:B------:R-:W-:Y:S01]  /*08b0*/  @P1 IMAD R9, R9, UR18, R0 ;  /* 0x0000001209091c24 */ /* 0x000fe2000f8e0200 */
[----:B------:R-:W-:Y:S01]  /*08c0*/  @UP0 UIADD3 UR4, UPT, UPT, UR4, 0x2, URZ ;  /* 0x0000000204040890 */ /* 0x000fe2000fffe0ff */
[----:B-1----:R-:W-:Y:S01]  /*08d0*/  MOV R2, UR8 ;  /* 0x0000000800027c02 */ /* 0x002fe20008000f00 */
[----:B------:R-:W-:Y:S01]  /*08e0*/  IMAD.U32 R3, RZ, RZ, UR9 ;  /* 0x00000009ff037e24 */ /* 0x000fe2000f8e00ff */
[----:B------:R-:W-:-:S02]  /*08f0*/  MOV R4, UR10 ;  /* 0x0000000a00047c02 */ /* 0x000fc40008000f00 */
[----:B------:R-:W-:Y:S01]  /*0900*/  MOV R5, UR11 ;  /* 0x0000000b00057c02 */ /* 0x000fe20008000f00 */
[----:B------:R-:W-:-:S04]  /*0910*/  @P1 IMAD.WIDE.U32 R2, R7, 0x8, R2 ;  /* 0x0000000807021825 */ /* 0x000fc800078e0002 */
[----:B------:R-:W-:Y:S01]  /*0920*/  @P1 IMAD.WIDE R4, R9, 0x8, R4 ;  /* 0x0000000809041825 */ /* 0x000fe200078e0204 */
[----:B------:R-:W-:Y:S01]  /*0930*/  MOV R19, UR4 ;  /* 0x0000000400137c02 */ /* 0x000fe20008000f00 */
[----:B0-----:R-:W4:Y:S02]  /*0940*/  @P1 LDG.E.64 R2, desc[UR16][R2.64] ;  /* 0x0000001002021981 */ /* 0x001f24000c1e1b00 */
[----:B------:R-:W-:Y:S01]  /*0950*/  @P1 IMAD.X R7, RZ, RZ, RZ, P2 ;  /* 0x000000ffff071224 */ /* 0x000fe200010e06ff */
[----:B--2---:R-:W-:-:S04]  /*0960*/  @P1 LEA R8, P2, R6, UR6, 0x3 ;  /* 0x0000000606081c11 */ /* 0x004fc8000f8418ff */
[----:B------:R-:W-:Y:S01]  /*0970*/  @P1 LEA.HI.X R9, R6, UR7, R7, 0x3, P2 ;  /* 0x0000000706091c11 */ /* 0x000fe200090f1c07 */
[----:B------:R-:W-:Y:S02]  /*0980*/  @P1 IMAD.WIDE R6, R11, 0x8, R4 ;  /* 0x000000080b061825 */ /* 0x000fe400078e0204 */
[----:B------:R-:W4:Y:S01]  /*0990*/  @P1 LDG.E.64 R4, desc[UR16][R4.64] ;  /* 0x0000001004041981 */ /* 0x000f22000c1e1b00 */
[----:B---3--:R-:W-:Y:S01]  /*09a0*/  MOV R14, UR12 ;  /* 0x0000000c000e7c02 */ /* 0x008fe20008000f00 */
[----:B------:R-:W-:Y:S01]  /*09b0*/  IMAD.U32 R15, RZ, RZ, UR13 ;  /* 0x0000000dff0f7e24 */ /* 0x000fe2000f8e00ff */
[----:B------:R-:W-:Y:S01]  /*09c0*/  MOV R10, UR14 ;  /* 0x0000000e000a7c02 */ /* 0x000fe20008000f00 */
[----:B------:R-:W-:Y:S01]  /*09d0*/  IMAD.U32 R11, RZ, RZ, UR15 ;  /* 0x0000000fff0b7e24 */ /* 0x000fe2000f8e00ff */
[----:B------:R-:W-:Y:S01]  /*09e0*/  @!P0 IADD3 R17, PT, PT, R21, UR4, RZ ;  /* 0x0000000415118c10 */ /* 0x000fe2000fffe0ff */
[----:B------:R-:W-:Y:S01]  /*09f0*/  @!P0 IMAD R19, R19, UR18, R0 ;  /* 0x0000001213138c24 */ /* 0x000fe2000f8e0200 */
[----:B------:R-:W2:Y:S04]  /*0a00*/  @P1 LDG.E.64 R6, desc[UR16][R6.64] ;  /* 0x0000001006061981 */ /* 0x000ea8000c1e1b00 */
[----:B------:R-:W2:Y:S01]  /*0a10*/  @P1 LDG.E.64 R8, desc[UR16][R8.64+0x8] ;  /* 0x0000081008081981 */ /* 0x000ea2000c1e1b00 */
[----:B------:R-:W-:-:S04]  /*0a20*/  @!P0 IMAD.WIDE.U32 R14, R17, 0x8, R14 ;  /* 0x00000008110e8825 */ /* 0x000fc800078e000e */
[----:B------:R-:W-:Y:S02]  /*0a30*/  @!P0 IMAD.WIDE R10, R19, 0x8, R10 ;  /* 0x00000008130a8825 */ /* 0x000fe400078e020a */
[----:B------:R-:W3:Y:S04]  /*0a40*/  @!P0 LDG.E.64 R14, desc[UR16][R14.64] ;  /* 0x000000100e0e8981 */ /* 0x000ee8000c1e1b00 */
[----:B------:R-:W3:Y:S01]  /*0a50*/  @!P0 LDG.E.64 R10, desc[UR16][R10.64] ;  /* 0x000000100a0a8981 */ /* 0x000ee2000c1e1b00 */
[----:B----4-:R-:W-:-:S08]  /*0a60*/  @P1 DFMA R2, R2, R4, R12 ;  /* 0x000000040202122b */ /* 0x010fd0000000000c */
[----:B--2---:R-:W-:-:S08]  /*0a70*/  @P1 DFMA R12, R8, R6, R2 ;  /* 0x00000006080c122b */ /* 0x004fd00000000002 */
[----:B---3--:R-:W-:-:S11]  /*0a80*/  @!P0 DFMA R12, R14, R10, R12 ;  /* 0x0000000a0e0c822b */ /* 0x008fd6000000000c */
.L_x_2:
[----:B------:R-:W1:Y:S01]  /*0a90*/  LDC.64 R2, c[0x0][0x390] ;  /* 0x0000e400ff027b82 */ /* 0x000e620000000a00 */
[----:B------:R-:W-:-:S05]  /*0aa0*/  IADD3 R21, PT, PT, R0, R21, RZ ;  /* 0x0000001500157210 */ /* 0x000fca0007ffe0ff */
[----:B-1----:R-:W-:-:S05]  /*0ab0*/  IMAD.WIDE R2, R21, 0x8, R2 ;  /* 0x0000000815027825 */ /* 0x002fca00078e0202 */
[----:B0-----:R-:W-:Y:S01]  /*0ac0*/  STG.E.64 desc[UR16][R2.64], R12 ;  /* 0x0000000c02007986 */ /* 0x001fe2000c101b10 */
[----:B------:R-:W-:Y:S05]  /*0ad0*/  EXIT ;  /* 0x000000000000794d */ /* 0x000fea0003800000 */
.L_x_4:
[----:B------:R-:W-:-:S00]  /*0ae0*/  BRA `(.L_x_4) ;  /* 0xfffffffc00fc7947 */ /* 0x000fc0000383ffff */
[----:B------:R-:W-:-:S00]  /*0af0*/  NOP ;  /* 0x0000000000007918 */ /* 0x000fc00000000000 */
        /* <DEDUP_REMOVED lines=8> */
.L_x_10:


//--------------------- .text._Z6matmulIfEvPKT_S2_PS0_i --------------------------
	.section	.text._Z6matmulIfEvPKT_S2_PS0_i,"ax",@progbits
	.align	128
        .global         _Z6matmulIfEvPKT_S2_PS0_i
        .type           _Z6matmulIfEvPKT_S2_PS0_i,@function
        .size           _Z6matmulIfEvPKT_S2_PS0_i,(.L_x_11 - _Z6matmulIfEvPKT_S2_PS0_i)
        .other          _Z6matmulIfEvPKT_S2_PS0_i,@"STO_CUDA_ENTRY STV_DEFAULT"
_Z6matmulIfEvPKT_S2_PS0_i:
.text._Z6matmulIfEvPKT_S2_PS0_i:
        /* <DEDUP_REMOVED lines=13> */
[----:B------:R-:W-:Y:S01]  /*00d0*/  UISETP.GE.U32.AND UP0, UPT, UR20, 0x8, UPT ;  /* 0x000000081400788c */ /* 0x000fe2000bf06070 */
[----:B------:R-:W-:Y:S02]  /*00e0*/  HFMA2 R12, -RZ, RZ, 0, 0 ;  /* 0x00000000ff0c7431 */ /* 0x000fe400000001ff */
[----:B------:R-:W-:Y:S01]  /*00f0*/  IMAD R13, R13, UR20, RZ ;  /* 0x000000140d0d7c24 */ /* 0x000fe2000f8e02ff */
[----:B------:R-:W-:Y:S01]  /*0100*/  UMOV UR4, URZ ;  /* 0x000000ff00047c82 */ /* 0x000fe20008000000 */
[----:B------:R-:W0:Y:S04]  /*0110*/  LDCU.64 UR18, c[0x0][0x358] ;  /* 0x00006b00ff1277ac */ /* 0x000e280008000a00 */
[----:B------:R-:W-:Y:S05]  /*0120*/  BRA.U !UP0, `(.L_x_5) ;  /* 0x0000000508047547 */ /* 0x000fea000b800000 */
[----:B------:R-:W1:Y:S01]  /*0130*/  LDCU.128 UR24, c[0x0][0x380] ;  /* 0x00007000ff1877ac */ /* 0x000e620008000c00 */
[----:B------:R-:W-:Y:S02]  /*0140*/  MOV R12, RZ ;  /* 0x000000ff000c7202 */ /* 0x000fe40000000f00 */
[----:B------:R-:W-:Y:S01]  /*0150*/  MOV R14, R0 ;  /* 0x00000000000e7202 */ /* 0x000fe20000000f00 */
[----:B------:R-:W-:-:S04]  /*0160*/  ULOP3.LUT UR4, UR20, 0x7ffffff8, URZ, 0xc0, !UPT ;  /* 0x7ffffff814047892 */ /* 0x000fc8000f8ec0ff */
[----:B------:R-:W-:Y:S01]  /*0170*/  UIADD3 UR5, UPT, UPT, -UR4, URZ, URZ ;  /* 0x000000ff04057290 */ /* 0x000fe2000fffe1ff */
[----:B-1----:R-:W-:Y:S01]  /*0180*/  MOV R2, UR24 ;  /* 0x0000001800027c02 */ /* 0x002fe20008000f00 */
[----:B------:R-:W-:Y:S01]  /*0190*/  UIMAD.WIDE UR6, UR20, 0x8, UR26 ;  /* 0x00000008140678a5 */ /* 0x000fe2000f8e021a */
[----:B------:R-:W-:Y:S01]  /*01a0*/  MOV R3, UR25 ;  /* 0x0000001900037c02 */ /* 0x000fe20008000f00 */
        /* <DEDUP_REMOVED lines=8> */
.L_x_6:
[----:B------:R-:W-:Y:S01]  /*0230*/  UIMAD.WIDE UR22, UR20, 0x4, UR26 ;  /* 0x00000004141678a5 */ /* 0x000fe2000f8e021a */
[----:B------:R-:W-:Y:S02]  /*0240*/  IMAD.MOV.U32 R23, RZ, RZ, 0x4 ;  /* 0x00000004ff177424 */ /* 0x000fe400078e00ff */
[----:B------:R-:W-:Y:S01]  /*0250*/  HFMA2 R11, -RZ, RZ, 0, 2.384185791015625e-07 ;  /* 0x00000004ff0b7431 */ /* 0x000fe200000001ff */
[----:B------:R-:W-:Y:S01]  /*0260*/  MOV R25, 0x4 ;  /* 0x0000000400197802 */ /* 0x000fe20000000f00 */
[----:B0-----:R-:W2:Y:S01]  /*0270*/  LDG.E R21, desc[UR18][R2.64+-0x10] ;  /* 0xfffff01202157981 */ /* 0x001ea2000c1e1900 */
[C---:B------:R-:W-:Y:S01]  /*0280*/  IMAD.WIDE R22, R14.reuse, R23, UR26 ;  /* 0x0000001a0e167e25 */ /* 0x040fe2000f8e0217 */
[----:B------:R-:W-:Y:S02]  /*0290*/  MOV R8, UR22 ;  /* 0x0000001600087c02 */ /* 0x000fe40008000f00 */
[----:B------:R-:W-:Y:S01]  /*02a0*/  MOV R9, UR23 ;  /* 0x0000001700097c02 */ /* 0x000fe20008000f00 */
[----:B------:R-:W3:Y:S02]  /*02b0*/  LDG.E R19, desc[UR18][R2.64+-0xc] ;  /* 0xfffff41202137981 */ /* 0x000ee4000c1e1900 */
[----:B------:R-:W-:-:S02]  /*02c0*/  IMAD.WIDE R8, R14, 0x4, R8 ;  /* 0x000000040e087825 */ /* 0x000fc400078e0208 */
[----:B------:R-:W2:Y:S01]  /*02d0*/  LDG.E R22, desc[UR18][R22.64] ;  /* 0x0000001216167981 */ /* 0x000ea2000c1e1900 */
[----:B------:R-:W-:Y:S01]  /*02e0*/  MOV R5, 0x4 ;  /* 0x0000000400057802 */ /* 0x000fe20000000f00 */
[C---:B------:R-:W-:Y:S02]  /*02f0*/  IMAD.WIDE R24, R14.reuse, R25, UR6 ;  /* 0x000000060e187e25 */ /* 0x040fe4000f8e0219 */
[----:B------:R0:W3:Y:S02]  /*0300*/  LDG.E R20, desc[UR18][R8.64] ;  /* 0x0000001208147981 */ /* 0x0000e4000c1e1900 */
[----:B------:R-:W-:Y:S02]  /*0310*/  IMAD.WIDE R10, R14, R11, UR8 ;  /* 0x000000080e0a7e25 */ /* 0x000fe4000f8e020b */
[----:B------:R-:W4:Y:S04]  /*0320*/  LDG.E R18, desc[UR18][R24.64] ;  /* 0x0000001218127981 */ /* 0x000f28000c1e1900 */
[----:B------:R-:W4:Y:S01]  /*0330*/  LDG.E R17, desc[UR18][R2.64+-0x8] ;  /* 0xfffff81202117981 */ /* 0x000f22000c1e1900 */
[----:B0-----:R-:W-:-:S02]  /*0340*/  HFMA2 R9, -RZ, RZ, 0, 2.384185791015625e-07 ;  /* 0x00000004ff097431 */ /* 0x001fc400000001ff */
[----:B------:R-:W-:Y:S01]  /*0350*/  IMAD.MOV.U32 R7, RZ, RZ, 0x4 ;  /* 0x00000004ff077424 */ /* 0x000fe200078e00ff */
[----:B------:R0:W5:Y:S01]  /*0360*/  LDG.E R16, desc[UR18][R10.64] ;  /* 0x000000120a107981 */ /* 0x000162000c1e1900 */
[----:B------:R-:W-:-:S03]  /*0370*/  IMAD.WIDE R4, R14, R5, UR10 ;  /* 0x0000000a0e047e25 */ /* 0x000fc6000f8e0205 */
[----:B------:R-:W5:Y:S01]  /*0380*/  LDG.E R15, desc[UR18][R2.64+-0x4] ;  /* 0xfffffc12020f7981 */ /* 0x000f62000c1e1900 */
[C---:B------:R-:W-:Y:S01]  /*0390*/  IMAD.WIDE R6, R14.reuse, R7, UR12 ;  /* 0x0000000c0e067e25 */ /* 0x040fe2000f8e0207 */
[----:B------:R-:W-:Y:S02]  /*03a0*/  MOV R27, 0x4 ;  /* 0x00000004001b7802 */ /* 0x000fe40000000f00 */
[----:B------:R1:W5:Y:S01]  /*03b0*/  LDG.E R4, desc[UR18][R4.64] ;  /* 0x0000001204047981 */ /* 0x000362000c1e1900 */
[----:B------:R-:W-:-:S03]  /*03c0*/  IMAD.WIDE R8, R14, R9, UR14 ;  /* 0x0000000e0e087e25 */ /* 0x000fc6000f8e0209 */
[----:B------:R-:W5:Y:S01]  /*03d0*/  LDG.E R23, desc[UR18][R2.64] ;  /* 0x0000001202177981 */ /* 0x000f62000c1e1900 */
[----:B0-----:R-:W-:-:S03]  /*03e0*/  IMAD.WIDE R10, R14, R27, UR16 ;  /* 0x000000100e0a7e25 */ /* 0x001fc6000f8e021b */
[----:B------:R-:W5:Y:S04]  /*03f0*/  LDG.E R7, desc[UR18][R6.64] ;  /* 0x0000001206077981 */ /* 0x000f68000c1e1900 */
[----:B------:R-:W5:Y:S04]  /*0400*/  LDG.E R24, desc[UR18][R2.64+0x4] ;  /* 0x0000041202187981 */ /* 0x000f68000c1e1900 */
[----:B------:R-:W5:Y:S04]  /*0410*/  LDG.E R8, desc[UR18][R8.64] ;  /* 0x0000001208087981 */ /* 0x000f68000c1e1900 */
[----:B------:R-:W5:Y:S04]  /*0420*/  LDG.E R25, desc[UR18][R2.64+0x8] ;  /* 0x0000081202197981 */ /* 0x000f68000c1e1900 */
[----:B------:R-:W5:Y:S04]  /*0430*/  LDG.E R10, desc[UR18][R10.64] ;  /* 0x000000120a0a7981 */ /* 0x000f68000c1e1900 */
[----:B------:R0:W5:Y:S01]  /*0440*/  LDG.E R27, desc[UR18][R2.64+0xc] ;  /* 0x00000c12021b7981 */ /* 0x000162000c1e1900 */
[----:B------:R-:W-:-:S04]  /*0450*/  UIADD3 UR5, UPT, UPT, UR5, 0x8, URZ ;  /* 0x0000000805057890 */ /* 0x000fc8000fffe0ff */
[----:B------:R-:W-:Y:S01]  /*0460*/  UISETP.NE.AND UP0, UPT, UR5, URZ, UPT ;  /* 0x000000ff0500728c */ /* 0x000fe2000bf05270 */
[----:B-1----:R-:W-:Y:S02]  /*0470*/  MOV R5, UR20 ;  /* 0x0000001400057c02 */ /* 0x002fe40008000f00 */
[----:B0-----:R-:W-:Y:S02]  /*0480*/  IADD3 R2, P0, PT, R2, 0x20, RZ ;  /* 0x0000002002027810 */ /* 0x001fe40007f1e0ff */
[----:B------:R-:W-:Y:S02]  /*0490*/  LEA R14, R5, R14, 0x3 ;  /* 0x0000000e050e7211 */ /* 0x000fe400078e18ff */
[----:B------:R-:W-:Y:S01]  /*04a0*/  IADD3.X R3, PT, PT, RZ, R3, RZ, P0, !PT ;  /* 0x00000003ff037210 */ /* 0x000fe200007fe4ff */
[----:B--2---:R-:W-:-:S04]  /*04b0*/  FFMA R22, R21, R22, R12 ;  /* 0x0000001615167223 */ /* 0x004fc8000000000c */
[----:B---3--:R-:W-:-:S04]  /*04c0*/  FFMA R20, R19, R20, R22 ;  /* 0x0000001413147223 */ /* 0x008fc80000000016 */
[----:B----4-:R-:W-:-:S04]  /*04d0*/  FFMA R18, R17, R18, R20 ;  /* 0x0000001211127223 */ /* 0x010fc80000000014 */
[----:B-----5:R-:W-:-:S04]  /*04e0*/  FFMA R16, R15, R16, R18 ;  /* 0x000000100f107223 */ /* 0x020fc80000000012 */
[----:B------:R-:W-:-:S04]  /*04f0*/  FFMA R23, R23, R4, R16 ;  /* 0x0000000417177223 */ /* 0x000fc80000000010 */
[----:B------:R-:W-:-:S04]  /*0500*/  FFMA R24, R24, R7, R23 ;  /* 0x0000000718187223 */ /* 0x000fc80000000017 */
[----:B------:R-:W-:-:S04]  /*0510*/  FFMA R8, R25, R8, R24 ;  /* 0x0000000819087223 */ /* 0x000fc80000000018 */
[----:B------:R-:W-:Y:S01]  /*0520*/  FFMA R12, R27, R10, R8 ;  /* 0x0000000a1b0c7223 */ /* 0x000fe20000000008 */
[----:B------:R-:W-:Y:S06]  /*0530*/  BRA.U UP0, `(.L_x_6) ;  /* 0xfffffffd003c7547 */ /* 0x000fec000b83ffff */
.L_x_5:
        /* <DEDUP_REMOVED lines=10> */
[C---:B------:R-:W-:Y:S02]  /*05e0*/  IADD3 R3, PT, PT, R13.reuse, UR4, RZ ;  /* 0x000000040d037c10 */ /* 0x040fe4000fffe0ff */
[----:B------:R-:W-:Y:S01]  /*05f0*/  IADD3 R10, P0, PT, R13, UR4, RZ ;  /* 0x000000040d0a7c10 */ /* 0x000fe2000ff1e0ff */
[----:B------:R-:W-:Y:S01]  /*0600*/  IMAD R9, R9, UR20, R0 ;  /* 0x0000001409097c24 */ /* 0x000fe2000f8e0200 */
[----:B------:R-:W-:Y:S01]  /*0610*/  MOV R11, UR20 ;  /* 0x00000014000b7c02 */ /* 0x000fe20008000f00 */
[----:B------:R-:W3:Y:S01]  /*0620*/  LDC.64 R4, c[0x0][0x380] ;  /* 0x0000e000ff047b82 */ /* 0x000ee20000000a00 */
[----:B------:R-:W-:Y:S01]  /*0630*/  MOV R15, UR20 ;  /* 0x00000014000f7c02 */ /* 0x000fe20008000f00 */
[----:B-1----:R-:W-:Y:S01]  /*0640*/  IMAD.WIDE R6, R9, 0x4, R6 ;  /* 0x0000000409067825 */ /* 0x002fe200078e0206 */
[----:B------:R-:W-:-:S05]  /*0650*/  MOV R9, UR20 ;  /* 0x0000001400097c02 */ /* 0x000fca0008000f00 */
[----:B------:R-:W-:Y:S02]  /*0660*/  IMAD.WIDE R8, R9, 0x4, R6 ;  /* 0x0000000409087825 */ /* 0x000fe400078e0206 */
[----:B0-----:R-:W4:Y:S02]  /*0670*/  LDG.E R6, desc[UR18][R6.64] ;  /* 0x0000001206067981 */ /* 0x001f24000c1e1900 */
[----:B---3--:R-:W-:Y:S01]  /*0680*/  IMAD.WIDE.U32 R4, R3, 0x4, R4 ;  /* 0x0000000403047825 */ /* 0x008fe200078e0004 */
[----:B------:R-:W-:Y:S01]  /*0690*/  IADD3.X R3, PT, PT, RZ, RZ, RZ, P0, !PT ;  /* 0x000000ffff037210 */ /* 0x000fe200007fe4ff */
[----:B------:R-:W3:Y:S01]  /*06a0*/  LDG.E R17, desc[UR18][R8.64] ;  /* 0x0000001208117981 */ /* 0x000ee2000c1e1900 */
[----:B--2---:R-:W-:-:S03]  /*06b0*/  LEA R2, P0, R10, UR6, 0x2 ;  /* 0x000000060a027c11 */ /* 0x004fc6000f8010ff */
[----:B------:R-:W4:Y:S01]  /*06c0*/  LDG.E R5, desc[UR18][R4.64] ;  /* 0x0000001204057981 */ /* 0x000f22000c1e1900 */
[----:B------:R-:W-:Y:S01]  /*06d0*/  LEA.HI.X R3, R10, UR7, R3, 0x2, P0 ;  /* 0x000000070a037c11 */ /* 0x000fe200080f1403 */
[----:B------:R-:W-:-:S04]  /*06e0*/  IMAD.WIDE R10, R11, 0x4, R8 ;  /* 0x000000040b0a7825 */ /* 0x000fc800078e0208 */
[----:B------:R-:W3:Y:S01]  /*06f0*/  LDG.E R16, desc[UR18][R2.64+0x4] ;  /* 0x0000041202107981 */ /* 0x000ee2000c1e1900 */
[----:B------:R-:W-:-:S03]  /*0700*/  IMAD.WIDE R14, R15, 0x4, R10 ;  /* 0x000000040f0e7825 */ /* 0x000fc600078e020a */
[----:B------:R-:W2:Y:S04]  /*0710*/  LDG.E R19, desc[UR18][R10.64] ;  /* 0x000000120a137981 */ /* 0x000ea8000c1e1900 */
[----:B------:R-:W2:Y:S04]  /*0720*/  LDG.E R18, desc[UR18][R2.64+0x8] ;  /* 0x0000081202127981 */ /* 0x000ea8000c1e1900 */
[----:B------:R-:W5:Y:S04]  /*0730*/  LDG.E R20, desc[UR18][R2.64+0xc] ;  /* 0x00000c1202147981 */ /* 0x000f68000c1e1900 */
[----:B------:R-:W5:Y:S01]  /*0740*/  LDG.E R14, desc[UR18][R14.64] ;  /* 0x000000120e0e7981 */ /* 0x000f62000c1e1900 */
[----:B------:R-:W-:Y:S01]  /*0750*/  UIADD3 UR4, UPT, UPT, UR4, 0x4, URZ ;  /* 0x0000000404047890 */ /* 0x000fe2000fffe0ff */
[----:B----4-:R-:W-:-:S04]  /*0760*/  FFMA R5, R5, R6, R12 ;  /* 0x0000000605057223 */ /* 0x010fc8000000000c */
[----:B---3--:R-:W-:-:S04]  /*0770*/  FFMA R5, R16, R17, R5 ;  /* 0x0000001110057223 */ /* 0x008fc80000000005 */
[----:B--2---:R-:W-:-:S04]  /*0780*/  FFMA R5, R18, R19, R5 ;  /* 0x0000001312057223 */ /* 0x004fc80000000005 */
[----:B-----5:R-:W-:-:S07]  /*0790*/  FFMA R12, R20, R14, R5 ;  /* 0x0000000e140c7223 */ /* 0x020fce0000000005 */
.L_x_8:
[----:B------:R-:W-:Y:S05]  /*07a0*/  BRA.U !UP1, `(.L_x_7) ;  /* 0x0000000109a87547 */ /* 0x000fea000b800000 */
[----:B------:R-:W-:Y:S01]  /*07b0*/  UISETP.NE.AND UP0, UPT, UR5, 0x1, UPT ;  /* 0x000000010500788c */ /* 0x000fe2000bf05270 */
[----:B------:R-:W-:Y:S01]  /*07c0*/  MOV R7, UR4 ;  /* 0x0000000400077c02 */ /* 0x000fe20008000f00 */
[----:B------:R-:W-:Y:S02]  /*07d0*/  ULOP3.LUT UR5, UR20, 0x1, URZ, 0xc0, !UPT ;  /* 0x0000000114057892 */ /* 0x000fe4000f8ec0ff */
[----:B------:R-:W-:Y:S02]  /*07e0*/  MOV R15, UR20 ;  /* 0x00000014000f7c02 */ /* 0x000fe40008000f00 */
[----:B------:R-:W-:Y:S01]  /*07f0*/  UISETP.NE.U32.AND UP1, UPT, UR5, 0x1, UPT ;  /* 0x000000010500788c */ /* 0x000fe2000bf25070 */
[----:B------:R-:W-:-:S04]  /*0800*/  PLOP3.LUT P1, PT, PT, PT, UP0, 0x80, 0x8 ;  /* 0x000000000008781c */ /* 0x000fc80003f2f008 */
[----:B------:R-:W1:Y:S01]  /*0810*/  @UP0 LDCU.128 UR8, c[0x0][0x380] ;  /* 0x00007000ff0807ac */ /* 0x000e620008000c00 */
[----:B------:R-:W-:Y:S01]  /*0820*/  PLOP3.LUT P0, PT, PT, PT, UP1, 0x80, 0x8 ;  /* 0x000000000008781c */ /* 0x000fe20003f0f018 */
[----:B------:R-:W2:Y:S04]  /*0830*/  @UP0 LDCU.64 UR6, c[0x0][0x380] ;  /* 0x00007000ff0607ac */ /* 0x000ea80008000a00 */
[----:B------:R-:W3:Y:S03]  /*0840*/  @!UP1 LDCU.128 UR12, c[0x0][0x380] ;  /* 0x00007000ff0c97ac */ /* 0x000ee60008000c00 */
[C---:B------:R-:W-:Y:S02]  /*0850*/  @P1 IADD3 R3, PT, PT, R13.reuse, UR4, RZ ;  /* 0x000000040d031c10 */ /* 0x040fe4000fffe0ff */
[----:B------:R-:W-:Y:S01]  /*0860*/  @P1 IADD3 R6, P2, PT, R13, UR4, RZ ;  /* 0x000000040d061c10 */ /* 0x000fe2000ff5e0ff */
[----:B------:R-:W-:Y:S01]  /*0870*/  @UP0 UIADD3 UR4, UPT, UPT, UR4, 0x2, URZ ;  /* 0x0000000204040890 */ /* 0x000fe2000fffe0ff */
[----:B-1----:R-:W-:Y:S01]  /*0880*/  MOV R11, UR9 ;  /* 0x00000009000b7c02 */ /* 0x002fe20008000f00 */
[----:B------:R-:W-:Y:S01]  /*0890*/  IMAD.U32 R10, RZ, RZ, UR8 ;  /* 0x00000008ff0a7e24 */ /* 0x000fe2000f8e00ff */
[----:B------:R-:W-:-:S02]  /*08a0*/  MOV R4, UR10 ;  /* 0x0000000a00047c02 */ /* 0x000fc40008000f00 */
[----:B------:R-:W-:Y:S01]  /*08b0*/  MOV R5, UR11 ;  /* 0x0000000b00057c02 */ /* 0x000fe20008000f00 */
[----:B------:R-:W-:-:S04]  /*08c0*/  @P1 IMAD.WIDE.U32 R10, R3, 0x4, R10 ;  /* 0x00000004030a1825 */ /* 0x000fc800078e000a */
[----:B------:R-:W-:Y:S01]  /*08d0*/  @P1 IMAD R3, R7, UR20, R0 ;  /* 0x0000001407031c24 */ /* 0x000fe2000f8e0200 */
[----:B------:R-:W-:Y:S01]  /*08e0*/  @P1 IADD3.X R7, PT, PT, RZ, RZ, RZ, P2, !PT ;  /* 0x000000ffff071210 */ /* 0x000fe200017fe4ff */
[----:B------:R-:W-:Y:S01]  /*08f0*/  IMAD.U32 R19, RZ, RZ, UR4 ;  /* 0x00000004ff137e24 */ /* 0x000fe2000f8e00ff */
[C---:B--2---:R-:W-:Y:S01]  /*0900*/  @P1 LEA R2, P2, R6.reuse, UR6, 0x2 ;  /* 0x0000000606021c11 */ /* 0x044fe2000f8410ff */
[----:B------:R-:W-:Y:S01]  /*0910*/  @P1 IMAD.WIDE R4, R3, 0x4, R4 ;  /* 0x0000000403041825 */ /* 0x000fe200078e0204 */
[----:B------:R-:W-:Y:S01]  /*0920*/  @!P0 IADD3 R17, PT, PT, R13, UR4, RZ ;  /* 0x000000040d118c10 */ /* 0x000fe2000fffe0ff */
[----:B0-----:R-:W2:Y:S01]  /*0930*/  @P1 LDG.E R11, desc[UR18][R10.64] ;  /* 0x000000120a0b1981 */ /* 0x001ea2000c1e1900 */
[----:B------:R-:W-:Y:S01]  /*0940*/  @P1 LEA.HI.X R3, R6, UR7, R7, 0x2, P2 ;  /* 0x0000000706031c11 */ /* 0x000fe200090f1407 */
[----:B------:R-:W-:Y:S01]  /*0950*/  @!P0 IMAD R19, R19, UR20, R0 ;  /* 0x0000001413138c24 */ /* 0x000fe2000f8e0200 */
[----:B---3--:R-:W-:Y:S01]  /*0960*/  MOV R6, UR12 ;  /* 0x0000000c00067c02 */ /* 0x008fe20008000f00 */
[----:B------:R-:W-:Y:S01]  /*0970*/  @P1 IMAD.WIDE R14, R15, 0x4, R4 ;  /* 0x000000040f0e1825 */ /* 0x000fe200078e0204 */
[----:B------:R-:W-:Y:S01]  /*0980*/  MOV R7, UR13 ;  /* 0x0000000d00077c02 */ /* 0x000fe20008000f00 */
[----:B------:R-:W2:Y:S01]  /*0990*/  @P1 LDG.E R4, desc[UR18][R4.64] ;  /* 0x0000001204041981 */ /* 0x000ea2000c1e1900 */
[----:B------:R-:W-:-:S02]  /*09a0*/  MOV R8, UR14 ;  /* 0x0000000e00087c02 */ /* 0x000fc40008000f00 */
[----:B------:R-:W-:Y:S01]  /*09b0*/  MOV R9, UR15 ;  /* 0x0000000f00097c02 */ /* 0x000fe20008000f00 */
[----:B------:R-:W-:Y:S01]  /*09c0*/  @!P0 IMAD.WIDE.U32 R6, R17, 0x4, R6 ;  /* 0x0000000411068825 */ /* 0x000fe200078e0006 */
[----:B------:R-:W3:Y:S03]  /*09d0*/  @P1 LDG.E R14, desc[UR18][R14.64] ;  /* 0x000000120e0e1981 */ /* 0x000ee6000c1e1900 */
[----:B------:R-:W-:Y:S01]  /*09e0*/  @!P0 IMAD.WIDE R8, R19, 0x4, R8 ;  /* 0x0000000413088825 */ /* 0x000fe200078e0208 */
[----:B------:R-:W3:Y:S04]  /*09f0*/  @P1 LDG.E R2, desc[UR18][R2.64+0x4] ;  /* 0x0000041202021981 */ /* 0x000ee8000c1e1900 */
[----:B------:R-:W4:Y:S04]  /*0a00*/  @!P0 LDG.E R7, desc[UR18][R6.64] ;  /* 0x0000001206078981 */ /* 0x000f28000c1e1900 */
[----:B------:R-:W4:Y:S01]  /*0a10*/  @!P0 LDG.E R8, desc[UR18][R8.64] ;  /* 0x0000001208088981 */ /* 0x000f22000c1e1900 */
[----:B--2---:R-:W-:-:S04]  /*0a20*/  @P1 FFMA R11, R11, R4, R12 ;  /* 0x000000040b0b1223 */ /* 0x004fc8000000000c */
[----:B---3--:R-:W-:-:S04]  /*0a30*/  @P1 FFMA R12, R2, R14, R11 ;  /* 0x0000000e020c1223 */ /* 0x008fc8000000000b */
[----:B----4-:R-:W-:-:S07]  /*0a40*/  @!P0 FFMA R12, R7, R8, R12 ;  /* 0x00000008070c8223 */ /* 0x010fce000000000c */
.L_x_7:
[----:B------:R-:W1:Y:S01]  /*0a50*/  LDC.64 R2, c[0x0][0x390] ;  /* 0x0000e400ff027b82 */ /* 0x000e620000000a00 */
[----:B------:R-:W-:-:S05]  /*0a60*/  IADD3 R13, PT, PT, R0, R13, RZ ;  /* 0x0000000d000d7210 */ /* 0x000fca0007ffe0ff */
[----:B-1----:R-:W-:-:S05]  /*0a70*/  IMAD.WIDE R2, R13, 0x4, R2 ;  /* 0x000000040d027825 */ /* 0x002fca00078e0202 */
[----:B0-----:R-:W-:Y:S01]  /*0a80*/  STG.E desc[UR18][R2.64], R12 ;  /* 0x0000000c02007986 */ /* 0x001fe2000c101912 */
[----:B------:R-:W-:Y:S05]  /*0a90*/  EXIT ;  /* 0x000000000000794d */ /* 0x000fea0003800000 */
.L_x_9:
        /* <DEDUP_REMOVED lines=14> */
.L_x_11:


//--------------------- .nv.shared.reserved.0     --------------------------
	.section	.nv.shared.reserved.0,"aw",@nobits
	.weak		__nv_reservedSMEM_offset_0_alias
	.size		__nv_reservedSMEM_offset_0_alias, 0, 64
	.other		__nv_reservedSMEM_offset_0_alias,@"STO_CUDA_RESERVED_SHARED STV_DEFAULT"
__nv_reservedSMEM_offset_0_alias:
	.zero		0
	.zero		64


//--------------------- .nv.constant0._Z6matmulIdEvPKT_S2_PS0_i --------------------------
	.section	.nv.constant0._Z6matmulIdEvPKT_S2_PS0_i,"a",@progbits
	.sectionflags	@""
	.align	4
.nv.constant0._Z6matmulIdEvPKT_S2_PS0_i:
	.zero		924


//--------------------- .nv.constant0._Z6matmulIfEvPKT_S2_PS0_i --------------------------
	.section	.nv.constant0._Z6matmulIfEvPKT_S2_PS0_i,"a",@progbits
	.sectionflags	@""
	.align	4
.nv.constant0._Z6matmulIfEvPKT_S2_PS0_i:
	.zero		924


//--------------------- SYMBOLS --------------------------

	.type		.nv.reservedSmem.offset0,@object
	.size		.nv.reservedSmem.offset0,0x4
